	.headerflags	@"EF_CUDA_TEXMODE_UNIFIED EF_CUDA_64BIT_ADDRESS EF_CUDA_ACCELERATORS EF_CUDA_SM90 EF_CUDA_VIRTUAL_SM(EF_CUDA_SM90)"
	.elftype	@"ET_EXEC"


//--------------------- .nv.info                  --------------------------
	.section	.nv.info,"",@"SHT_CUDA_INFO"
	.align	4


	//----- nvinfo : EIATTR_REGCOUNT
	.align		4
        /*0000*/ 	.byte	0x04, 0x2f
        /*0002*/ 	.short	(.L_1 - .L_0)
	.align		4
.L_0:
        /*0004*/ 	.word	index@(triton_poi_fused__unsafe_index_add_mul_sub_118)
        /*0008*/ 	.word	0x00000014


	//----- nvinfo : EIATTR_MIN_STACK_SIZE
	.align		4
.L_1:
        /*000c*/ 	.byte	0x04, 0x12
        /*000e*/ 	.short	(.L_3 - .L_2)
	.align		4
.L_2:
        /*0010*/ 	.word	index@(triton_poi_fused__unsafe_index_add_mul_sub_118)
        /*0014*/ 	.word	0x00000000


	//----- nvinfo : EIATTR_FRAME_SIZE
	.align		4
.L_3:
        /*0018*/ 	.byte	0x04, 0x11
        /*001a*/ 	.short	(.L_5 - .L_4)
	.align		4
.L_4:
        /*001c*/ 	.word	index@(triton_poi_fused__unsafe_index_add_mul_sub_118)
        /*0020*/ 	.word	0x00000000


	//----- nvinfo : EIATTR_MIN_STACK_SIZE
	.align		4
.L_5:
        /*0024*/ 	.byte	0x04, 0x12
        /*0026*/ 	.short	(.L_7 - .L_6)
	.align		4
.L_6:
        /*0028*/ 	.word	index@(triton_poi_fused__unsafe_index_add_mul_sub_118)
        /*002c*/ 	.word	0x00000000
.L_7:


//--------------------- .nv.info.triton_poi_fused__unsafe_index_add_mul_sub_118 --------------------------
	.section	.nv.info.triton_poi_fused__unsafe_index_add_mul_sub_118,"",@"SHT_CUDA_INFO"
	.sectionflags	@""
	.align	4


	//----- nvinfo : EIATTR_CUDA_API_VERSION
	.align		4
        /*0000*/ 	.byte	0x04, 0x37
        /*0002*/ 	.short	(.L_9 - .L_8)
.L_8:
        /*0004*/ 	.word	0x0000007c


	//----- nvinfo : EIATTR_KPARAM_INFO
	.align		4
.L_9:
        /*0008*/ 	.byte	0x04, 0x17
        /*000a*/ 	.short	(.L_11 - .L_10)
.L_10:
        /*000c*/ 	.word	0x00000000
        /*0010*/ 	.short	0x0006
        /*0012*/ 	.short	0x0030
        /*0014*/ 	.byte	0x00, 0xf0, 0x11, 0x00


	//----- nvinfo : EIATTR_KPARAM_INFO
	.align		4
.L_11:
        /*0018*/ 	.byte	0x04, 0x17
        /*001a*/ 	.short	(.L_13 - .L_12)
.L_12:
        /*001c*/ 	.word	0x00000000
        /*0020*/ 	.short	0x0005
        /*0022*/ 	.short	0x0028
        /*0024*/ 	.byte	0x00, 0xf4, 0x21, 0x00


	//----- nvinfo : EIATTR_KPARAM_INFO
	.align		4
.L_13:
        /*0028*/ 	.byte	0x04, 0x17
        /*002a*/ 	.short	(.L_15 - .L_14)
.L_14:
        /*002c*/ 	.word	0x00000000
        /*0030*/ 	.short	0x0004
        /*0032*/ 	.short	0x0020
        /*0034*/ 	.byte	0x00, 0xf4, 0x21, 0x00


	//----- nvinfo : EIATTR_KPARAM_INFO
	.align		4
.L_15:
        /*0038*/ 	.byte	0x04, 0x17
        /*003a*/ 	.short	(.L_17 - .L_16)
.L_16:
        /*003c*/ 	.word	0x00000000
        /*0040*/ 	.short	0x0003
        /*0042*/ 	.short	0x0018
        /*0044*/ 	.byte	0x00, 0xf4, 0x21, 0x00


	//----- nvinfo : EIATTR_KPARAM_INFO
	.align		4
.L_17:
        /*0048*/ 	.byte	0x04, 0x17
        /*004a*/ 	.short	(.L_19 - .L_18)
.L_18:
        /*004c*/ 	.word	0x00000000
        /*0050*/ 	.short	0x0002
        /*0052*/ 	.short	0x0010
        /*0054*/ 	.byte	0x00, 0xf4, 0x21, 0x00


	//----- nvinfo : EIATTR_KPARAM_INFO
	.align		4
.L_19:
        /*0058*/ 	.byte	0x04, 0x17
        /*005a*/ 	.short	(.L_21 - .L_20)
.L_20:
        /*005c*/ 	.word	0x00000000
        /*0060*/ 	.short	0x0001
        /*0062*/ 	.short	0x0008
        /*0064*/ 	.byte	0x00, 0xf4, 0x21, 0x00


	//----- nvinfo : EIATTR_KPARAM_INFO
	.align		4
.L_21:
        /*0068*/ 	.byte	0x04, 0x17
        /*006a*/ 	.short	(.L_23 - .L_22)
.L_22:
        /*006c*/ 	.word	0x00000000
        /*0070*/ 	.short	0x0000
        /*0072*/ 	.short	0x0000
        /*0074*/ 	.byte	0x00, 0xf4, 0x21, 0x00


	//----- nvinfo : EIATTR_SPARSE_MMA_MASK
	.align		4
.L_23:
        /*0078*/ 	.byte	0x03, 0x50
        /*007a*/ 	.short	0x0000


	//----- nvinfo : EIATTR_MAXREG_COUNT
	.align		4
        /*007c*/ 	.byte	0x03, 0x1b
        /*007e*/ 	.short	0x00ff


	//----- nvinfo : EIATTR_EXIT_INSTR_OFFSETS
	.align		4
        /*0080*/ 	.byte	0x04, 0x1c
        /*0082*/ 	.short	(.L_25 - .L_24)


	//   ....[0]....
.L_24:
        /*0084*/ 	.word	0x000003b0


	//----- nvinfo : EIATTR_REQNTID
	.align		4
.L_25:
        /*0088*/ 	.byte	0x04, 0x10
        /*008a*/ 	.short	(.L_27 - .L_26)
.L_26:
        /*008c*/ 	.word	0x00000080
        /*0090*/ 	.word	0x00000001
        /*0094*/ 	.word	0x00000001


	//----- nvinfo : EIATTR_CBANK_PARAM_SIZE
	.align		4
.L_27:
        /*0098*/ 	.byte	0x03, 0x19
        /*009a*/ 	.short	0x0034


	//----- nvinfo : EIATTR_PARAM_CBANK
	.align		4
        /*009c*/ 	.byte	0x04, 0x0a
        /*009e*/ 	.short	(.L_29 - .L_28)
	.align		4
.L_28:
        /*00a0*/ 	.word	index@(.nv.constant0.triton_poi_fused__unsafe_index_add_mul_sub_118)
        /*00a4*/ 	.short	0x0210
        /*00a6*/ 	.short	0x0034


	//----- nvinfo : EIATTR_SW_WAR
	.align		4
.L_29:
        /*00a8*/ 	.byte	0x04, 0x36
        /*00aa*/ 	.short	(.L_31 - .L_30)
.L_30:
        /*00ac*/ 	.word	0x00000008
.L_31:


//--------------------- .nv.callgraph             --------------------------
	.section	.nv.callgraph,"",@"SHT_CUDA_CALLGRAPH"
	.align	4
	.sectionentsize	8
	.align		4
        /*0000*/ 	.word	0x00000000
	.align		4
        /*0004*/ 	.word	0xffffffff
	.align		4
        /*0008*/ 	.word	0x00000000
	.align		4
        /*000c*/ 	.word	0xfffffffe
	.align		4
        /*0010*/ 	.word	0x00000000
	.align		4
        /*0014*/ 	.word	0xfffffffd
	.align		4
        /*0018*/ 	.word	0x00000000
	.align		4
        /*001c*/ 	.word	0xfffffffc


//--------------------- .text.triton_poi_fused__unsafe_index_add_mul_sub_118 --------------------------
	.section	.text.triton_poi_fused__unsafe_index_add_mul_sub_118,"ax",@progbits
	.align	128
        .global         triton_poi_fused__unsafe_index_add_mul_sub_118
        .type           triton_poi_fused__unsafe_index_add_mul_sub_118,@function
        .size           triton_poi_fused__unsafe_index_add_mul_sub_118,(.L_x_1 - triton_poi_fused__unsafe_index_add_mul_sub_118)
        .other          triton_poi_fused__unsafe_index_add_mul_sub_118,@"STO_CUDA_ENTRY STV_DEFAULT"
triton_poi_fused__unsafe_index_add_mul_sub_118:
.text.triton_poi_fused__unsafe_index_add_mul_sub_118:
[----:B------:R-:W-:Y:S01]  /*0000*/  LDC R1, c[0x0][0x28] ;  /* 0x00000a00ff017b82 */ /* 0x000fe20000000800 */
[----:B------:R-:W1:Y:S07]  /*0010*/  S2R R3, SR_TID.X ;  /* 0x0000000000037919 */ /* 0x000e6e0000002100 */
[----:B------:R-:W2:Y:S01]  /*0020*/  LDC.64 R8, c[0x0][0x210] ;  /* 0x00008400ff087b82 */ /* 0x000ea20000000a00 */
[----:B------:R-:W-:Y:S01]  /*0030*/  ULDC.64 UR4, c[0x0][0x208] ;  /* 0x0000820000047ab9 */ /* 0x000fe20000000a00 */
[----:B------:R-:W-:Y:S01]  /*0040*/  ULDC.64 UR6, c[0x0][0x220] ;  /* 0x0000880000067ab9 */ /* 0x000fe20000000a00 */
[----:B------:R-:W3:Y:S05]  /*0050*/  S2R R4, SR_CTAID.X ;  /* 0x0000000000047919 */ /* 0x000eea0000002500 */
[----:B------:R-:W4:Y:S01]  /*0060*/  LDC.64 R10, c[0x0][0x218] ;  /* 0x00008600ff0a7b82 */ /* 0x000f220000000a00 */
[----:B-1----:R-:W-:-:S05]  /*0070*/  LOP3.LUT R3, R3, 0x7f, RZ, 0xc0, !PT ;  /* 0x0000007f03037812 */ /* 0x002fca00078ec0ff */
[----:B---3--:R-:W-:-:S05]  /*0080*/  IMAD R0, R4, 0x80, R3 ;  /* 0x0000008004007824 */ /* 0x008fca00078e0203 */
[----:B------:R-:W-:-:S04]  /*0090*/  SHF.R.S32.HI R3, RZ, 0x1f, R0 ;  /* 0x0000001fff037819 */ /* 0x000fc80000011400 */
[----:B------:R-:W-:-:S04]  /*00a0*/  LEA.HI R5, R3, R0, RZ, 0x3 ;  /* 0x0000000003057211 */ /* 0x000fc800078f18ff */
[----:B------:R-:W-:Y:S02]  /*00b0*/  SHF.R.S32.HI R6, RZ, 0x3, R5 ;  /* 0x00000003ff067819 */ /* 0x000fe40000011405 */
[----:B------:R-:W-:Y:S02]  /*00c0*/  LOP3.LUT R5, R5, 0xfffffff8, RZ, 0xc0, !PT ;  /* 0xfffffff805057812 */ /* 0x000fe400078ec0ff */
[----:B------:R-:W-:-:S04]  /*00d0*/  LEA.HI R2, R6, R6, RZ, 0x3 ;  /* 0x0000000606027211 */ /* 0x000fc800078f18ff */
[----:B------:R-:W-:Y:S02]  /*00e0*/  LOP3.LUT R7, R2, 0xfffffff8, RZ, 0xc0, !PT ;  /* 0xfffffff802077812 */ /* 0x000fe400078ec0ff */
[----:B------:R-:W1:Y:S03]  /*00f0*/  LDC.64 R2, c[0x0][0x228] ;  /* 0x00008a00ff027b82 */ /* 0x000e660000000a00 */
[----:B------:R-:W-:-:S04]  /*0100*/  IMAD.IADD R7, R6, 0x1, -R7 ;  /* 0x0000000106077824 */ /* 0x000fc800078e0a07 */
[----:B--2---:R-:W-:-:S06]  /*0110*/  IMAD.WIDE R8, R7, 0x8, R8 ;  /* 0x0000000807087825 */ /* 0x004fcc00078e0208 */
[----:B------:R-:W2:Y:S01]  /*0120*/  LDG.E.EL.64 R8, desc[UR4][R8.64] ;  /* 0x0000000408087981 */ /* 0x000ea2000c2e1b00 */
[----:B------:R-:W-:-:S04]  /*0130*/  IMAD.IADD R5, R0, 0x1, -R5 ;  /* 0x0000000100057824 */ /* 0x000fc800078e0a05 */
[----:B----4-:R-:W-:-:S04]  /*0140*/  IMAD.WIDE R10, R5, 0x8, R10 ;  /* 0x00000008050a7825 */ /* 0x010fc800078e020a */
[----:B-1----:R-:W-:Y:S02]  /*0150*/  IMAD.WIDE R6, R5, 0x8, R2 ;  /* 0x0000000805067825 */ /* 0x002fe400078e0202 */
[----:B------:R-:W3:Y:S04]  /*0160*/  LDG.E.EL.64 R10, desc[UR4][R10.64] ;  /* 0x000000040a0a7981 */ /* 0x000ee8000c2e1b00 */
[----:B------:R-:W4:Y:S01]  /*0170*/  LDG.E.EL.64 R6, desc[UR4][R6.64] ;  /* 0x0000000406067981 */ /* 0x000f22000c2e1b00 */
[----:B--2---:R-:W-:-:S04]  /*0180*/  SHF.R.U32.HI R3, RZ, 0x1d, R9 ;  /* 0x0000001dff037819 */ /* 0x004fc80000011609 */
[----:B------:R-:W-:-:S04]  /*0190*/  LOP3.LUT R3, R3, 0x4, RZ, 0xc0, !PT ;  /* 0x0000000403037812 */ /* 0x000fc800078ec0ff */
[----:B------:R-:W-:Y:S02]  /*01a0*/  IADD3 R16, P0, R8, R3, RZ ;  /* 0x0000000308107210 */ /* 0x000fe40007f1e0ff */
[----:B------:R-:W1:Y:S01]  /*01b0*/  LDC.64 R2, c[0x0][0x230] ;  /* 0x00008c00ff027b82 */ /* 0x000e620000000a00 */
[----:B---3--:R-:W-:Y:S02]  /*01c0*/  LEA R14, P1, R10, UR6, 0x2 ;  /* 0x000000060a0e7c11 */ /* 0x008fe4000f8210ff */
[----:B------:R-:W-:Y:S01]  /*01d0*/  IMAD.X R17, RZ, RZ, R9, P0 ;  /* 0x000000ffff117224 */ /* 0x000fe200000e0609 */
[----:B------:R-:W-:Y:S02]  /*01e0*/  SHF.R.S32.HI R9, RZ, 0x18, R4 ;  /* 0x00000018ff097819 */ /* 0x000fe40000011404 */
[----:B------:R-:W-:Y:S02]  /*01f0*/  SHF.R.U32.HI R13, RZ, 0x1b, R11 ;  /* 0x0000001bff0d7819 */ /* 0x000fe4000001160b */
[----:B----4-:R-:W-:-:S02]  /*0200*/  SHF.R.U32.HI R4, RZ, 0x1b, R7 ;  /* 0x0000001bff047819 */ /* 0x010fc40000011607 */
[----:B------:R-:W-:Y:S02]  /*0210*/  SGXT R9, R9, 0x1 ;  /* 0x000000010909781a */ /* 0x000fe40000000200 */
[----:B------:R-:W-:Y:S01]  /*0220*/  LEA.HI.X R15, R10, UR7, R11, 0x2, P1 ;  /* 0x000000070a0f7c11 */ /* 0x000fe200088f140b */
[----:B------:R-:W-:Y:S01]  /*0230*/  IMAD.SHL.U32 R10, R16, 0x10, RZ ;  /* 0x00000010100a7824 */ /* 0x000fe200078e00ff */
[----:B------:R-:W-:Y:S02]  /*0240*/  LEA R11, P2, R6, UR6, 0x2 ;  /* 0x00000006060b7c11 */ /* 0x000fe4000f8410ff */
[----:B------:R-:W-:Y:S02]  /*0250*/  LOP3.LUT R4, R4, 0x10, RZ, 0xc0, !PT ;  /* 0x0000001004047812 */ /* 0x000fe400078ec0ff */
[----:B------:R-:W-:Y:S02]  /*0260*/  LOP3.LUT R13, R13, 0x10, RZ, 0xc0, !PT ;  /* 0x000000100d0d7812 */ /* 0x000fe400078ec0ff */
[----:B------:R-:W-:-:S02]  /*0270*/  LEA.HI R9, R9, R0, RZ, 0x6 ;  /* 0x0000000009097211 */ /* 0x000fc400078f30ff */
[----:B------:R-:W-:Y:S02]  /*0280*/  LEA.HI.X R7, R6, UR7, R7, 0x2, P2 ;  /* 0x0000000706077c11 */ /* 0x000fe400090f1407 */
[----:B------:R-:W-:Y:S01]  /*0290*/  IADD3 R6, P2, P3, R10, R11, R4 ;  /* 0x0000000b0a067210 */ /* 0x000fe20007b5e004 */
[----:B-1----:R-:W-:Y:S01]  /*02a0*/  IMAD.WIDE R2, R5, 0x4, R2 ;  /* 0x0000000405027825 */ /* 0x002fe200078e0202 */
[----:B------:R-:W-:Y:S02]  /*02b0*/  SHF.L.U64.HI R12, R16, 0x4, R17 ;  /* 0x00000004100c7819 */ /* 0x000fe40000010211 */
[----:B------:R-:W-:Y:S02]  /*02c0*/  IADD3 R8, P1, P0, R10, R14, R13 ;  /* 0x0000000e0a087210 */ /* 0x000fe4000783e00d */
[----:B------:R-:W-:Y:S01]  /*02d0*/  SHF.R.S32.HI R4, RZ, 0x6, R9 ;  /* 0x00000006ff047819 */ /* 0x000fe20000011409 */
[----:B------:R-:W2:Y:S01]  /*02e0*/  LDG.E.EL R2, desc[UR4][R2.64] ;  /* 0x0000000402027981 */ /* 0x000ea2000c2e1900 */
[----:B------:R-:W-:-:S02]  /*02f0*/  IADD3.X R9, R12, R15, RZ, P1, P0 ;  /* 0x0000000f0c097210 */ /* 0x000fc40000fe04ff */
[----:B------:R-:W-:Y:S01]  /*0300*/  IADD3.X R7, R12, R7, RZ, P2, P3 ;  /* 0x000000070c077210 */ /* 0x000fe200017e64ff */
[----:B------:R-:W-:Y:S02]  /*0310*/  IMAD.SHL.U32 R11, R4, 0x10, RZ ;  /* 0x00000010040b7824 */ /* 0x000fe400078e00ff */
[----:B------:R-:W1:Y:S02]  /*0320*/  LDC.64 R4, c[0x0][0x238] ;  /* 0x00008e00ff047b82 */ /* 0x000e640000000a00 */
[----:B------:R-:W-:-:S04]  /*0330*/  IMAD.WIDE R8, R11, 0x4, R8 ;  /* 0x000000040b087825 */ /* 0x000fc800078e0208 */
[----:B------:R-:W-:Y:S02]  /*0340*/  IMAD.WIDE R6, R11, 0x4, R6 ;  /* 0x000000040b067825 */ /* 0x000fe400078e0206 */
[----:B------:R-:W3:Y:S04]  /*0350*/  LDG.E.EL R9, desc[UR4][R8.64] ;  /* 0x0000000408097981 */ /* 0x000ee8000c2e1900 */
[----:B------:R-:W3:Y:S01]  /*0360*/  LDG.E.EL R6, desc[UR4][R6.64] ;  /* 0x0000000406067981 */ /* 0x000ee2000c2e1900 */
[----:B-1----:R-:W-:-:S04]  /*0370*/  IMAD.WIDE R4, R0, 0x4, R4 ;  /* 0x0000000400047825 */ /* 0x002fc800078e0204 */
[----:B---3--:R-:W-:-:S04]  /*0380*/  FADD R10, -R9, R6 ;  /* 0x00000006090a7221 */ /* 0x008fc80000000100 */
[----:B--2---:R-:W-:-:S05]  /*0390*/  FFMA R11, R2, R10, R9 ;  /* 0x0000000a020b7223 */ /* 0x004fca0000000009 */
[----:B------:R-:W-:Y:S01]  /*03a0*/  STG.E desc[UR4][R4.64], R11 ;  /* 0x0000000b04007986 */ /* 0x000fe2000c101904 */
[----:B------:R-:W-:Y:S05]  /*03b0*/  EXIT ;  /* 0x000000000000794d */ /* 0x000fea0003800000 */
.L_x_0:
[----:B------:R-:W-:-:S00]  /*03c0*/  BRA `(.L_x_0) ;  /* 0xfffffffc00fc7947 */ /* 0x000fc0000383ffff */
[----:B------:R-:W-:-:S00]  /*03d0*/  NOP ;  /* 0x0000000000007918 */ /* 0x000fc00000000000 */
        /* <DEDUP_REMOVED lines=10> */
.L_x_1:


//--------------------- .nv.constant0.triton_poi_fused__unsafe_index_add_mul_sub_118 --------------------------
	.section	.nv.constant0.triton_poi_fused__unsafe_index_add_mul_sub_118,"a",@progbits
	.sectionflags	@""
	.align	4
.nv.constant0.triton_poi_fused__unsafe_index_add_mul_sub_118:
	.zero		580
